	.headerflags	@"EF_CUDA_TEXMODE_UNIFIED EF_CUDA_64BIT_ADDRESS EF_CUDA_ACCELERATORS EF_CUDA_SM90 EF_CUDA_VIRTUAL_SM(EF_CUDA_SM90)"
	.elftype	@"ET_EXEC"


//--------------------- .nv.info                  --------------------------
	.section	.nv.info,"",@"SHT_CUDA_INFO"
	.align	4


	//----- nvinfo : EIATTR_REGCOUNT
	.align		4
        /*0000*/ 	.byte	0x04, 0x2f
        /*0002*/ 	.short	(.L_1 - .L_0)
	.align		4
.L_0:
        /*0004*/ 	.word	index@(triton_poi_fused_slice_36)
        /*0008*/ 	.word	0x0000001b


	//----- nvinfo : EIATTR_MIN_STACK_SIZE
	.align		4
.L_1:
        /*000c*/ 	.byte	0x04, 0x12
        /*000e*/ 	.short	(.L_3 - .L_2)
	.align		4
.L_2:
        /*0010*/ 	.word	index@(triton_poi_fused_slice_36)
        /*0014*/ 	.word	0x00000000


	//----- nvinfo : EIATTR_FRAME_SIZE
	.align		4
.L_3:
        /*0018*/ 	.byte	0x04, 0x11
        /*001a*/ 	.short	(.L_5 - .L_4)
	.align		4
.L_4:
        /*001c*/ 	.word	index@(triton_poi_fused_slice_36)
        /*0020*/ 	.word	0x00000000


	//----- nvinfo : EIATTR_MIN_STACK_SIZE
	.align		4
.L_5:
        /*0024*/ 	.byte	0x04, 0x12
        /*0026*/ 	.short	(.L_7 - .L_6)
	.align		4
.L_6:
        /*0028*/ 	.word	index@(triton_poi_fused_slice_36)
        /*002c*/ 	.word	0x00000000
.L_7:


//--------------------- .nv.info.triton_poi_fused_slice_36 --------------------------
	.section	.nv.info.triton_poi_fused_slice_36,"",@"SHT_CUDA_INFO"
	.sectionflags	@""
	.align	4


	//----- nvinfo : EIATTR_CUDA_API_VERSION
	.align		4
        /*0000*/ 	.byte	0x04, 0x37
        /*0002*/ 	.short	(.L_9 - .L_8)
.L_8:
        /*0004*/ 	.word	0x0000007c


	//----- nvinfo : EIATTR_KPARAM_INFO
	.align		4
.L_9:
        /*0008*/ 	.byte	0x04, 0x17
        /*000a*/ 	.short	(.L_11 - .L_10)
.L_10:
        /*000c*/ 	.word	0x00000000
        /*0010*/ 	.short	0x0003
        /*0012*/ 	.short	0x0014
        /*0014*/ 	.byte	0x00, 0xf0, 0x11, 0x00


	//----- nvinfo : EIATTR_KPARAM_INFO
	.align		4
.L_11:
        /*0018*/ 	.byte	0x04, 0x17
        /*001a*/ 	.short	(.L_13 - .L_12)
.L_12:
        /*001c*/ 	.word	0x00000000
        /*0020*/ 	.short	0x0002
        /*0022*/ 	.short	0x0010
        /*0024*/ 	.byte	0x00, 0xf0, 0x11, 0x00


	//----- nvinfo : EIATTR_KPARAM_INFO
	.align		4
.L_13:
        /*0028*/ 	.byte	0x04, 0x17
        /*002a*/ 	.short	(.L_15 - .L_14)
.L_14:
        /*002c*/ 	.word	0x00000000
        /*0030*/ 	.short	0x0001
        /*0032*/ 	.short	0x0008
        /*0034*/ 	.byte	0x00, 0xf4, 0x21, 0x00


	//----- nvinfo : EIATTR_KPARAM_INFO
	.align		4
.L_15:
        /*0038*/ 	.byte	0x04, 0x17
        /*003a*/ 	.short	(.L_17 - .L_16)
.L_16:
        /*003c*/ 	.word	0x00000000
        /*0040*/ 	.short	0x0000
        /*0042*/ 	.short	0x0000
        /*0044*/ 	.byte	0x00, 0xf4, 0x21, 0x00


	//----- nvinfo : EIATTR_SPARSE_MMA_MASK
	.align		4
.L_17:
        /*0048*/ 	.byte	0x03, 0x50
        /*004a*/ 	.short	0x0000


	//----- nvinfo : EIATTR_MAXREG_COUNT
	.align		4
        /*004c*/ 	.byte	0x03, 0x1b
        /*004e*/ 	.short	0x00ff


	//----- nvinfo : EIATTR_EXIT_INSTR_OFFSETS
	.align		4
        /*0050*/ 	.byte	0x04, 0x1c
        /*0052*/ 	.short	(.L_19 - .L_18)


	//   ....[0]....
.L_18:
        /*0054*/ 	.word	0x00000500


	//   ....[1]....
        /*0058*/ 	.word	0x00000580


	//----- nvinfo : EIATTR_REQNTID
	.align		4
.L_19:
        /*005c*/ 	.byte	0x04, 0x10
        /*005e*/ 	.short	(.L_21 - .L_20)
.L_20:
        /*0060*/ 	.word	0x00000080
        /*0064*/ 	.word	0x00000001
        /*0068*/ 	.word	0x00000001


	//----- nvinfo : EIATTR_CBANK_PARAM_SIZE
	.align		4
.L_21:
        /*006c*/ 	.byte	0x03, 0x19
        /*006e*/ 	.short	0x0018


	//----- nvinfo : EIATTR_PARAM_CBANK
	.align		4
        /*0070*/ 	.byte	0x04, 0x0a
        /*0072*/ 	.short	(.L_23 - .L_22)
	.align		4
.L_22:
        /*0074*/ 	.word	index@(.nv.constant0.triton_poi_fused_slice_36)
        /*0078*/ 	.short	0x0210
        /*007a*/ 	.short	0x0018


	//----- nvinfo : EIATTR_SW_WAR
	.align		4
.L_23:
        /*007c*/ 	.byte	0x04, 0x36
        /*007e*/ 	.short	(.L_25 - .L_24)
.L_24:
        /*0080*/ 	.word	0x00000008
.L_25:


//--------------------- .nv.callgraph             --------------------------
	.section	.nv.callgraph,"",@"SHT_CUDA_CALLGRAPH"
	.align	4
	.sectionentsize	8
	.align		4
        /*0000*/ 	.word	0x00000000
	.align		4
        /*0004*/ 	.word	0xffffffff
	.align		4
        /*0008*/ 	.word	0x00000000
	.align		4
        /*000c*/ 	.word	0xfffffffe
	.align		4
        /*0010*/ 	.word	0x00000000
	.align		4
        /*0014*/ 	.word	0xfffffffd
	.align		4
        /*0018*/ 	.word	0x00000000
	.align		4
        /*001c*/ 	.word	0xfffffffc


//--------------------- .text.triton_poi_fused_slice_36 --------------------------
	.section	.text.triton_poi_fused_slice_36,"ax",@progbits
	.sectionflags	@"SHF_BARRIERS=1"
	.align	128
        .global         triton_poi_fused_slice_36
        .type           triton_poi_fused_slice_36,@function
        .size           triton_poi_fused_slice_36,(.L_x_1 - triton_poi_fused_slice_36)
        .other          triton_poi_fused_slice_36,@"STO_CUDA_ENTRY STV_DEFAULT"
triton_poi_fused_slice_36:
.text.triton_poi_fused_slice_36:
[----:B------:R-:W0:Y:S02]  /*0000*/  LDC R1, c[0x0][0x28] ;  /* 0x00000a00ff017b82 */ /* 0x000e240000000800 */
[----:B------:R-:W1:Y:S01]  /*0010*/  S2R R0, SR_CTAID.Y ;  /* 0x0000000000007919 */ /* 0x000e620000002600 */
[----:B------:R-:W2:Y:S01]  /*0020*/  LDC.64 R4, c[0x0][0x210] ;  /* 0x00008400ff047b82 */ /* 0x000ea20000000a00 */
[----:B------:R-:W-:Y:S01]  /*0030*/  CS2R R10, SRZ ;  /* 0x00000000000a7805 */ /* 0x000fe2000001ff00 */
[----:B------:R-:W-:Y:S01]  /*0040*/  ULDC.64 UR6, c[0x0][0x208] ;  /* 0x0000820000067ab9 */ /* 0x000fe20000000a00 */
[----:B------:R-:W3:Y:S01]  /*0050*/  S2R R16, SR_TID.X ;  /* 0x0000000000107919 */ /* 0x000ee20000002100 */
[----:B------:R-:W4:Y:S01]  /*0060*/  S2R R2, SR_CTAID.X ;  /* 0x0000000000027919 */ /* 0x000f220000002500 */
[----:B-1----:R-:W-:Y:S02]  /*0070*/  IMAD.SHL.U32 R0, R0, 0x10, RZ ;  /* 0x0000001000007824 */ /* 0x002fe400078e00ff */
[----:B---3--:R-:W-:Y:S01]  /*0080*/  IMAD.SHL.U32 R3, R16, 0x4, RZ ;  /* 0x0000000410037824 */ /* 0x008fe200078e00ff */
[----:B------:R-:W-:Y:S01]  /*0090*/  SHF.R.U32.HI R13, RZ, 0x2, R16 ;  /* 0x00000002ff0d7819 */ /* 0x000fe20000011610 */
[----:B----4-:R-:W-:-:S03]  /*00a0*/  IMAD.SHL.U32 R2, R2, 0x40, RZ ;  /* 0x0000004002027824 */ /* 0x010fc600078e00ff */
[----:B------:R-:W-:Y:S02]  /*00b0*/  LOP3.LUT R8, R0, 0xc, R3, 0xf8, !PT ;  /* 0x0000000c00087812 */ /* 0x000fe400078ef803 */
[----:B------:R-:W-:Y:S02]  /*00c0*/  SGXT.U32 R13, R13, 0x5 ;  /* 0x000000050d0d781a */ /* 0x000fe40000000000 */
[----:B------:R-:W-:Y:S02]  /*00d0*/  SHF.R.U32.HI R7, RZ, 0x2, R8 ;  /* 0x00000002ff077819 */ /* 0x000fe40000011608 */
[----:B------:R-:W-:Y:S02]  /*00e0*/  LOP3.LUT R6, R2, R13, RZ, 0xfc, !PT ;  /* 0x0000000d02067212 */ /* 0x000fe400078efcff */
[----:B------:R-:W-:Y:S02]  /*00f0*/  ISETP.GE.AND P0, PT, R8, 0x10, PT ;  /* 0x000000100800780c */ /* 0x000fe40003f06270 */
[----:B------:R-:W-:Y:S01]  /*0100*/  CS2R R8, SRZ ;  /* 0x0000000000087805 */ /* 0x000fe2000001ff00 */
[----:B------:R-:W-:Y:S01]  /*0110*/  IMAD R7, R7, 0x640, R6 ;  /* 0x0000064007077824 */ /* 0x000fe200078e0206 */
[----:B------:R-:W-:-:S02]  /*0120*/  ISETP.LT.AND P1, PT, R6, 0x640, !P0 ;  /* 0x000006400600780c */ /* 0x000fc40004721270 */
[----:B------:R-:W-:Y:S01]  /*0130*/  LOP3.LUT R6, R2, 0x20, R13, 0xfe, !PT ;  /* 0x0000002002067812 */ /* 0x000fe200078efe0d */
[----:B------:R-:W-:-:S03]  /*0140*/  IMAD R7, R7, 0xc, RZ ;  /* 0x0000000c07077824 */ /* 0x000fc600078e02ff */
[----:B------:R-:W-:Y:S01]  /*0150*/  ISETP.LT.AND P0, PT, R6, 0x640, !P0 ;  /* 0x000006400600780c */ /* 0x000fe20004701270 */
[C---:B------:R-:W-:Y:S02]  /*0160*/  VIADD R15, R7.reuse, 0x4 ;  /* 0x00000004070f7836 */ /* 0x040fe40000000000 */
[----:B------:R-:W-:Y:S02]  /*0170*/  VIADD R19, R7, 0x184 ;  /* 0x0000018407137836 */ /* 0x000fe40000000000 */
[----:B--2---:R-:W-:Y:S01]  /*0180*/  IMAD.WIDE R14, R15, 0x4, R4 ;  /* 0x000000040f0e7825 */ /* 0x004fe200078e0204 */
[----:B------:R-:W-:-:S03]  /*0190*/  CS2R R6, SRZ ;  /* 0x0000000000067805 */ /* 0x000fc6000001ff00 */
[----:B------:R-:W-:Y:S01]  /*01a0*/  IMAD.WIDE R18, R19, 0x4, R4 ;  /* 0x0000000413127825 */ /* 0x000fe200078e0204 */
[----:B------:R-:W-:Y:S01]  /*01b0*/  CS2R R4, SRZ ;  /* 0x0000000000047805 */ /* 0x000fe2000001ff00 */
[----:B------:R1:W2:Y:S05]  /*01c0*/  @P1 LDG.E.EL.128 R8, desc[UR6][R14.64] ;  /* 0x000000060e081981 */ /* 0x0002aa000c2e1d00 */
[----:B------:R3:W4:Y:S01]  /*01d0*/  @P0 LDG.E.EL.128 R4, desc[UR6][R18.64] ;  /* 0x0000000612040981 */ /* 0x000722000c2e1d00 */
[----:B------:R-:W5:Y:S01]  /*01e0*/  S2UR UR5, SR_CgaCtaId ;  /* 0x00000000000579c3 */ /* 0x000f620000008800 */
[----:B------:R-:W-:Y:S01]  /*01f0*/  IMAD.SHL.U32 R12, R16, 0x100, RZ ;  /* 0x00000100100c7824 */ /* 0x000fe200078e00ff */
[----:B------:R-:W-:Y:S01]  /*0200*/  UMOV UR4, 0x400 ;  /* 0x0000040000047882 */ /* 0x000fe20000000000 */
[----:B------:R-:W-:-:S02]  /*0210*/  SHF.R.U32.HI R24, RZ, 0x6, R3 ;  /* 0x00000006ff187819 */ /* 0x000fc40000011603 */
[----:B------:R-:W-:Y:S02]  /*0220*/  LOP3.LUT R17, R3, 0x1fc, RZ, 0xc0, !PT ;  /* 0x000001fc03117812 */ /* 0x000fe400078ec0ff */
[----:B------:R-:W-:Y:S02]  /*0230*/  LOP3.LUT R12, R12, 0x300, RZ, 0xc0, !PT ;  /* 0x000003000c0c7812 */ /* 0x000fe400078ec0ff */
[----:B------:R-:W-:Y:S02]  /*0240*/  SGXT.U32 R24, R24, 0x3 ;  /* 0x000000031818781a */ /* 0x000fe40000000000 */
[C---:B------:R-:W-:Y:S02]  /*0250*/  LOP3.LUT R13, R12.reuse, R13, RZ, 0xfc, !PT ;  /* 0x0000000d0c0d7212 */ /* 0x040fe400078efcff */
[C---:B-1----:R-:W-:Y:S01]  /*0260*/  LOP3.LUT R14, R12.reuse, 0x40, RZ, 0xfc, !PT ;  /* 0x000000400c0e7812 */ /* 0x042fe200078efcff */
[----:B------:R-:W-:Y:S01]  /*0270*/  IMAD.IADD R24, R17, 0x1, R24 ;  /* 0x0000000111187824 */ /* 0x000fe200078e0218 */
[----:B------:R-:W-:-:S02]  /*0280*/  LOP3.LUT R20, R12, 0x80, RZ, 0xfc, !PT ;  /* 0x000000800c147812 */ /* 0x000fc400078efcff */
[C---:B------:R-:W-:Y:S02]  /*0290*/  LOP3.LUT R22, R12.reuse, 0xc0, RZ, 0xfc, !PT ;  /* 0x000000c00c167812 */ /* 0x040fe400078efcff */
[-C--:B------:R-:W-:Y:S02]  /*02a0*/  LEA.HI R12, R12, R13.reuse, RZ, 0x1a ;  /* 0x0000000d0c0c7211 */ /* 0x080fe400078fd0ff */
[-C--:B------:R-:W-:Y:S02]  /*02b0*/  LEA.HI R14, R14, R13.reuse, RZ, 0x1a ;  /* 0x0000000d0e0e7211 */ /* 0x080fe400078fd0ff */
[-C--:B------:R-:W-:Y:S01]  /*02c0*/  LEA.HI R20, R20, R13.reuse, RZ, 0x1a ;  /* 0x0000000d14147211 */ /* 0x080fe200078fd0ff */
[----:B-----5:R-:W-:Y:S01]  /*02d0*/  UPRMT UR4, UR5, 0x654, UR4 ;  /* 0x0000065405047896 */ /* 0x020fe20008000004 */
[----:B------:R-:W-:Y:S02]  /*02e0*/  LEA.HI R22, R22, R13, RZ, 0x1a ;  /* 0x0000000d16167211 */ /* 0x000fe400078fd0ff */
[----:B------:R-:W-:-:S03]  /*02f0*/  LOP3.LUT R2, R2, 0x3c, R3, 0xf8, !PT ;  /* 0x0000003c02027812 */ /* 0x000fc600078ef803 */
[----:B---3--:R-:W-:Y:S02]  /*0300*/  LEA R19, R12, UR4, 0x2 ;  /* 0x000000040c137c11 */ /* 0x008fe4000f8e10ff */
[----:B------:R-:W-:Y:S02]  /*0310*/  LEA R18, R14, UR4, 0x2 ;  /* 0x000000040e127c11 */ /* 0x000fe4000f8e10ff */
[----:B------:R-:W-:Y:S02]  /*0320*/  LEA R21, R20, UR4, 0x2 ;  /* 0x0000000414157c11 */ /* 0x000fe4000f8e10ff */
[----:B------:R-:W-:Y:S02]  /*0330*/  LEA R22, R22, UR4, 0x2 ;  /* 0x0000000416167c11 */ /* 0x000fe4000f8e10ff */
[----:B------:R-:W-:Y:S02]  /*0340*/  LEA R24, R24, UR4, 0x2 ;  /* 0x0000000418187c11 */ /* 0x000fe4000f8e10ff */
[----:B------:R-:W-:Y:S01]  /*0350*/  ISETP.GE.AND P0, PT, R2, 0x640, PT ;  /* 0x000006400200780c */ /* 0x000fe20003f06270 */
[----:B--2---:R-:W-:Y:S04]  /*0360*/  STS [R19], R8 ;  /* 0x0000000813007388 */ /* 0x004fe80000000800 */
[----:B------:R1:W-:Y:S04]  /*0370*/  STS [R18+0x100], R9 ;  /* 0x0001000912007388 */ /* 0x0003e80000000800 */
[----:B------:R-:W-:Y:S04]  /*0380*/  STS [R21+0x200], R10 ;  /* 0x0002000a15007388 */ /* 0x000fe80000000800 */
[----:B------:R2:W-:Y:S01]  /*0390*/  STS [R22+0x300], R11 ;  /* 0x0003000b16007388 */ /* 0x0005e20000000800 */
[----:B-1----:R-:W1:Y:S03]  /*03a0*/  LDC.64 R8, c[0x0][0x218] ;  /* 0x00008600ff087b82 */ /* 0x002e660000000a00 */
[----:B----4-:R3:W-:Y:S04]  /*03b0*/  STS [R19+0x80], R4 ;  /* 0x0000800413007388 */ /* 0x0107e80000000800 */
[----:B------:R-:W-:Y:S01]  /*03c0*/  STS [R18+0x180], R5 ;  /* 0x0001800512007388 */ /* 0x000fe20000000800 */
[----:B--2---:R-:W-:-:S03]  /*03d0*/  SHF.R.U32.HI R11, RZ, 0x4, R16 ;  /* 0x00000004ff0b7819 */ /* 0x004fc60000011610 */
[----:B------:R-:W-:Y:S01]  /*03e0*/  STS [R21+0x280], R6 ;  /* 0x0002800615007388 */ /* 0x000fe20000000800 */
[----:B------:R-:W-:-:S03]  /*03f0*/  SGXT.U32 R11, R11, 0x3 ;  /* 0x000000030b0b781a */ /* 0x000fc60000000000 */
[----:B------:R-:W-:Y:S01]  /*0400*/  STS [R22+0x380], R7 ;  /* 0x0003800716007388 */ /* 0x000fe20000000800 */
[----:B---3--:R-:W-:Y:S02]  /*0410*/  LOP3.LUT R4, R17, 0x200, RZ, 0xfc, !PT ;  /* 0x0000020011047812 */ /* 0x008fe400078efcff */
[----:B------:R-:W-:Y:S01]  /*0420*/  LOP3.LUT R11, R0, R11, RZ, 0xfc, !PT ;  /* 0x0000000b000b7212 */ /* 0x000fe200078efcff */
[----:B------:R-:W-:Y:S01]  /*0430*/  BAR.SYNC.DEFER_BLOCKING 0x0 ;  /* 0x0000000000007b1d */ /* 0x000fe20000010000 */
[----:B------:R-:W-:Y:S02]  /*0440*/  LEA.HI R4, R4, R17, RZ, 0x1a ;  /* 0x0000001104047211 */ /* 0x000fe400078fd0ff */
[C---:B------:R-:W-:Y:S02]  /*0450*/  LOP3.LUT R0, R11.reuse, 0x8, RZ, 0xfc, !PT ;  /* 0x000000080b007812 */ /* 0x040fe400078efcff */
[C---:B------:R-:W-:Y:S01]  /*0460*/  ISETP.LT.AND P1, PT, R11.reuse, 0x10, !P0 ;  /* 0x000000100b00780c */ /* 0x040fe20004721270 */
[----:B------:R-:W-:Y:S01]  /*0470*/  IMAD R11, R11, 0x640, R2 ;  /* 0x000006400b0b7824 */ /* 0x000fe200078e0202 */
[----:B------:R-:W-:-:S02]  /*0480*/  ISETP.LT.AND P0, PT, R0, 0x10, !P0 ;  /* 0x000000100000780c */ /* 0x000fc40004701270 */
[----:B------:R-:W-:Y:S01]  /*0490*/  LEA R4, R4, UR4, 0x2 ;  /* 0x0000000404047c11 */ /* 0x000fe2000f8e10ff */
[----:B-1----:R-:W-:Y:S01]  /*04a0*/  IMAD.WIDE R2, R11, 0x4, R8 ;  /* 0x000000040b027825 */ /* 0x002fe200078e0208 */
[----:B------:R-:W-:Y:S04]  /*04b0*/  LDS R12, [R24] ;  /* 0x00000000180c7984 */ /* 0x000fe80000000800 */
[----:B------:R-:W-:Y:S04]  /*04c0*/  LDS R13, [R24+0x4] ;  /* 0x00000400180d7984 */ /* 0x000fe80000000800 */
[----:B------:R-:W-:Y:S04]  /*04d0*/  LDS R14, [R24+0x8] ;  /* 0x00000800180e7984 */ /* 0x000fe80000000800 */
[----:B------:R-:W1:Y:S04]  /*04e0*/  LDS R15, [R24+0xc] ;  /* 0x00000c00180f7984 */ /* 0x000e680000000800 */
[----:B-1----:R1:W-:Y:S01]  /*04f0*/  @P1 STG.E.128 desc[UR6][R2.64], R12 ;  /* 0x0000000c02001986 */ /* 0x0023e2000c101d06 */
[----:B------:R-:W-:Y:S05]  /*0500*/  @!P0 EXIT ;  /* 0x000000000000894d */ /* 0x000fea0003800000 */
[----:B-1----:R-:W-:Y:S01]  /*0510*/  LDS R12, [R4+0x800] ;  /* 0x00080000040c7984 */ /* 0x002fe20000000800 */
[----:B------:R-:W-:-:S03]  /*0520*/  VIADD R11, R11, 0x3200 ;  /* 0x000032000b0b7836 */ /* 0x000fc60000000000 */
[----:B------:R-:W-:Y:S01]  /*0530*/  LDS R13, [R4+0x804] ;  /* 0x00080400040d7984 */ /* 0x000fe20000000800 */
[----:B------:R-:W-:-:S03]  /*0540*/  IMAD.WIDE R8, R11, 0x4, R8 ;  /* 0x000000040b087825 */ /* 0x000fc600078e0208 */
[----:B------:R-:W-:Y:S04]  /*0550*/  LDS R14, [R4+0x808] ;  /* 0x00080800040e7984 */ /* 0x000fe80000000800 */
[----:B------:R-:W0:Y:S04]  /*0560*/  LDS R15, [R4+0x80c] ;  /* 0x00080c00040f7984 */ /* 0x000e280000000800 */
[----:B0-----:R-:W-:Y:S01]  /*0570*/  STG.E.128 desc[UR6][R8.64], R12 ;  /* 0x0000000c08007986 */ /* 0x001fe2000c101d06 */
[----:B------:R-:W-:Y:S05]  /*0580*/  EXIT ;  /* 0x000000000000794d */ /* 0x000fea0003800000 */
.L_x_0:
[----:B------:R-:W-:-:S00]  /*0590*/  BRA `(.L_x_0) ;  /* 0xfffffffc00fc7947 */ /* 0x000fc0000383ffff */
[----:B------:R-:W-:-:S00]  /*05a0*/  NOP ;  /* 0x0000000000007918 */ /* 0x000fc00000000000 */
        /* <DEDUP_REMOVED lines=13> */
.L_x_1:


//--------------------- .nv.shared.triton_poi_fused_slice_36 --------------------------
	.section	.nv.shared.triton_poi_fused_slice_36,"aw",@nobits
	.sectionflags	@""
	.align	16
	.zero		1024


//--------------------- .nv.constant0.triton_poi_fused_slice_36 --------------------------
	.section	.nv.constant0.triton_poi_fused_slice_36,"a",@progbits
	.sectionflags	@""
	.align	4
.nv.constant0.triton_poi_fused_slice_36:
	.zero		552
